//
// Generated by NVIDIA NVVM Compiler
//
// Compiler Build ID: CL-36424714
// Cuda compilation tools, release 13.0, V13.0.88
// Based on NVVM 20.0.0
//

.version 9.0
.target sm_100
.address_size 64

	// .globl	_Z12saxpy_kernelPfS_f
.extern .func  (.param .b32 func_retval0) vprintf
(
	.param .b64 vprintf_param_0,
	.param .b64 vprintf_param_1
)
;
// _ZZ7comparePfS_E1b has been demoted
.global .align 1 .b8 $str[18] = {77, 105, 115, 109, 97, 116, 99, 104, 32, 37, 101, 44, 32, 37, 101, 32, 10};
.global .align 1 .b8 $str$1[23] = {77, 105, 115, 109, 97, 116, 99, 104, 32, 105, 110, 32, 98, 108, 111, 99, 107, 32, 37, 100, 32, 10};
.global .align 1 .b8 $str$2[18] = {66, 108, 111, 99, 107, 32, 37, 100, 32, 99, 111, 114, 114, 101, 99, 116, 10};

.visible .entry _Z12saxpy_kernelPfS_f(
	.param .u64 .ptr .align 1 _Z12saxpy_kernelPfS_f_param_0,
	.param .u64 .ptr .align 1 _Z12saxpy_kernelPfS_f_param_1,
	.param .f32 _Z12saxpy_kernelPfS_f_param_2
)
{
	.reg .pred 	%p<2>;
	.reg .b32 	%r<5>;
	.reg .b32 	%f<5>;
	.reg .b64 	%rd<8>;

	ld.param.u64 	%rd1, [_Z12saxpy_kernelPfS_f_param_0];
	ld.param.u64 	%rd2, [_Z12saxpy_kernelPfS_f_param_1];
	ld.param.f32 	%f1, [_Z12saxpy_kernelPfS_f_param_2];
	mov.u32 	%r2, %ctaid.x;
	mov.u32 	%r3, %ntid.x;
	mov.u32 	%r4, %tid.x;
	mad.lo.s32 	%r1, %r2, %r3, %r4;
	setp.gt.s32 	%p1, %r1, 9999;
	@%p1 bra 	$L__BB0_2;
	cvta.to.global.u64 	%rd3, %rd1;
	cvta.to.global.u64 	%rd4, %rd2;
	mul.wide.s32 	%rd5, %r1, 4;
	add.s64 	%rd6, %rd3, %rd5;
	ld.global.f32 	%f2, [%rd6];
	add.s64 	%rd7, %rd4, %rd5;
	ld.global.f32 	%f3, [%rd7];
	fma.rn.f32 	%f4, %f1, %f2, %f3;
	st.global.f32 	[%rd7], %f4;
$L__BB0_2:
	ret;

}
	// .globl	_Z7comparePfS_
.visible .entry _Z7comparePfS_(
	.param .u64 .ptr .align 1 _Z7comparePfS__param_0,
	.param .u64 .ptr .align 1 _Z7comparePfS__param_1
)
{
	.local .align 16 .b8 	__local_depot1[16];
	.reg .b64 	%SP;
	.reg .b64 	%SPL;
	.reg .pred 	%p<6>;
	.reg .b16 	%rs<4>;
	.reg .b32 	%r<11>;
	.reg .b32 	%f<5>;
	.reg .b64 	%rd<19>;
	.reg .b64 	%fd<4>;
	// demoted variable
	.shared .align 1 .u8 _ZZ7comparePfS_E1b;
	mov.u64 	%SPL, __local_depot1;
	cvta.local.u64 	%SP, %SPL;
	ld.param.u64 	%rd2, [_Z7comparePfS__param_0];
	ld.param.u64 	%rd3, [_Z7comparePfS__param_1];
	add.u64 	%rd4, %SP, 0;
	add.u64 	%rd1, %SPL, 0;
	mov.u32 	%r1, %tid.x;
	setp.ne.s32 	%p1, %r1, 0;
	@%p1 bra 	$L__BB1_2;
	mov.b16 	%rs1, 0;
	st.shared.u8 	[_ZZ7comparePfS_E1b], %rs1;
$L__BB1_2:
	bar.sync 	0;
	mov.u32 	%r2, %ctaid.x;
	mov.u32 	%r4, %ntid.x;
	mad.lo.s32 	%r3, %r2, %r4, %r1;
	setp.gt.s32 	%p2, %r3, 9999;
	@%p2 bra 	$L__BB1_5;
	cvta.to.global.u64 	%rd5, %rd2;
	mul.wide.s32 	%rd6, %r3, 4;
	add.s64 	%rd7, %rd5, %rd6;
	ld.global.f32 	%f1, [%rd7];
	cvta.to.global.u64 	%rd8, %rd3;
	add.s64 	%rd9, %rd8, %rd6;
	ld.global.f32 	%f2, [%rd9];
	sub.f32 	%f3, %f1, %f2;
	abs.f32 	%f4, %f3;
	cvt.f64.f32 	%fd1, %f4;
	setp.leu.f64 	%p3, %fd1, 0d3EB0C6F7A0B5ED8D;
	@%p3 bra 	$L__BB1_5;
	cvt.f64.f32 	%fd2, %f1;
	cvt.f64.f32 	%fd3, %f2;
	st.local.v2.f64 	[%rd1], {%fd2, %fd3};
	mov.u64 	%rd10, $str;
	cvta.global.u64 	%rd11, %rd10;
	{ // callseq 0, 0
	.param .b64 param0;
	st.param.b64 	[param0], %rd11;
	.param .b64 param1;
	st.param.b64 	[param1], %rd4;
	.param .b32 retval0;
	call.uni (retval0), 
	vprintf, 
	(
	param0, 
	param1
	);
	ld.param.b32 	%r5, [retval0];
	} // callseq 0
	mov.b16 	%rs2, 1;
	st.shared.u8 	[_ZZ7comparePfS_E1b], %rs2;
$L__BB1_5:
	setp.ne.s32 	%p4, %r1, 0;
	bar.sync 	0;
	@%p4 bra 	$L__BB1_9;
	ld.shared.u8 	%rs3, [_ZZ7comparePfS_E1b];
	setp.eq.s16 	%p5, %rs3, 0;
	@%p5 bra 	$L__BB1_8;
	st.local.u32 	[%rd1], %r2;
	mov.u64 	%rd13, $str$1;
	cvta.global.u64 	%rd14, %rd13;
	{ // callseq 1, 0
	.param .b64 param0;
	st.param.b64 	[param0], %rd14;
	.param .b64 param1;
	st.param.b64 	[param1], %rd4;
	.param .b32 retval0;
	call.uni (retval0), 
	vprintf, 
	(
	param0, 
	param1
	);
	ld.param.b32 	%r7, [retval0];
	} // callseq 1
	bra.uni 	$L__BB1_9;
$L__BB1_8:
	st.local.u32 	[%rd1], %r2;
	mov.u64 	%rd16, $str$2;
	cvta.global.u64 	%rd17, %rd16;
	{ // callseq 2, 0
	.param .b64 param0;
	st.param.b64 	[param0], %rd17;
	.param .b64 param1;
	st.param.b64 	[param1], %rd4;
	.param .b32 retval0;
	call.uni (retval0), 
	vprintf, 
	(
	param0, 
	param1
	);
	ld.param.b32 	%r9, [retval0];
	} // callseq 2
$L__BB1_9:
	ret;

}


// ===== COMPILED SASS (sm_100) =====

	.target	sm_100

	.elftype	@"ET_EXEC"


//--------------------- .note.nv.tkinfo           --------------------------
	.section	.note.nv.tkinfo,"",@"SHT_NOTE"
	.sectionflags	@"SHF_NOTE_NV_TKINFO"
	.tkinfo
        /*0018*/ 	.word	0x00000002
        /*0030*/ 	.string	""
        /*0030*/ 	.string	"ptxas"
        /*0030*/ 	.string	"Cuda compilation tools, release 13.0, V13.0.88"
        /*0030*/ 	.string	"Build cuda_13.0.r13.0/compiler.36424714_0"
        /*0030*/ 	.string	"-arch sm_100 -m 64 "



//--------------------- .note.nv.cuinfo           --------------------------
	.section	.note.nv.cuinfo,"",@"SHT_NOTE"
	.sectionflags	@"SHF_NOTE_NV_CUINFO"
        /*0018*/ 	.short	0x0002
        /*001a*/ 	.short	0x0064
        /*001c*/ 	.short	0x0082
	.zero		2


//--------------------- .nv.info                  --------------------------
	.section	.nv.info,"",@"SHT_CUDA_INFO"
	.align	4


	//----- nvinfo : EIATTR_REGCOUNT
	.align		4
        /*0000*/ 	.byte	0x04, 0x2f
        /*0002*/ 	.short	(.L_4 - .L_3)
	.align		4
.L_3:
        /*0004*/ 	.word	index@(_Z12saxpy_kernelPfS_f)
        /*0008*/ 	.word	0x0000000a


	//----- nvinfo : EIATTR_FRAME_SIZE
	.align		4
.L_4:
        /*000c*/ 	.byte	0x04, 0x11
        /*000e*/ 	.short	(.L_6 - .L_5)
	.align		4
.L_5:
        /*0010*/ 	.word	index@(_Z12saxpy_kernelPfS_f)
        /*0014*/ 	.word	0x00000000


	//----- nvinfo : EIATTR_REGCOUNT
	.align		4
.L_6:
        /*0018*/ 	.byte	0x04, 0x2f
        /*001a*/ 	.short	(.L_8 - .L_7)
	.align		4
.L_7:
        /*001c*/ 	.word	index@(_Z7comparePfS_)
        /*0020*/ 	.word	0x00000018


	//----- nvinfo : EIATTR_FRAME_SIZE
	.align		4
.L_8:
        /*0024*/ 	.byte	0x04, 0x11
        /*0026*/ 	.short	(.L_10 - .L_9)
	.align		4
.L_9:
        /*0028*/ 	.word	index@(_Z7comparePfS_)
        /*002c*/ 	.word	0x00000010


	//----- nvinfo : EIATTR_MIN_STACK_SIZE
	.align		4
.L_10:
        /*0030*/ 	.byte	0x04, 0x12
        /*0032*/ 	.short	(.L_12 - .L_11)
	.align		4
.L_11:
        /*0034*/ 	.word	index@(_Z7comparePfS_)
        /*0038*/ 	.word	0x00000010


	//----- nvinfo : EIATTR_MIN_STACK_SIZE
	.align		4
.L_12:
        /*003c*/ 	.byte	0x04, 0x12
        /*003e*/ 	.short	(.L_14 - .L_13)
	.align		4
.L_13:
        /*0040*/ 	.word	index@(_Z12saxpy_kernelPfS_f)
        /*0044*/ 	.word	0x00000000
.L_14:


//--------------------- .nv.compat                --------------------------
	.section	.nv.compat,"",@"SHT_CUDA_COMPAT_INFO"
	.align	4
        /*0000*/ 	.byte	0x02, 0x09, 0x00, 0x00, 0x02, 0x02, 0x01, 0x00, 0x02, 0x05, 0x05, 0x00, 0x03, 0x07, 0x01, 0x01
        /*0010*/ 	.byte	0x02, 0x03, 0x00, 0x00, 0x02, 0x06, 0x01, 0x00, 0x04, 0x0b, 0x08, 0x00, 0x01, 0x00, 0x00, 0x00
        /*0020*/ 	.byte	0x00, 0x00, 0x00, 0x00


//--------------------- .nv.info._Z7comparePfS_   --------------------------
	.section	.nv.info._Z7comparePfS_,"",@"SHT_CUDA_INFO"
	.sectionflags	@""
	.align	4


	//----- nvinfo : EIATTR_CUDA_API_VERSION
	.align		4
        /*0000*/ 	.byte	0x04, 0x37
        /*0002*/ 	.short	(.L_16 - .L_15)
.L_15:
        /*0004*/ 	.word	0x00000082


	//----- nvinfo : EIATTR_KPARAM_INFO
	.align		4
.L_16:
        /*0008*/ 	.byte	0x04, 0x17
        /*000a*/ 	.short	(.L_18 - .L_17)
.L_17:
        /*000c*/ 	.word	0x00000000
        /*0010*/ 	.short	0x0001
        /*0012*/ 	.short	0x0008
        /*0014*/ 	.byte	0x00, 0xf5, 0x21, 0x00


	//----- nvinfo : EIATTR_KPARAM_INFO
	.align		4
.L_18:
        /*0018*/ 	.byte	0x04, 0x17
        /*001a*/ 	.short	(.L_20 - .L_19)
.L_19:
        /*001c*/ 	.word	0x00000000
        /*0020*/ 	.short	0x0000
        /*0022*/ 	.short	0x0000
        /*0024*/ 	.byte	0x00, 0xf5, 0x21, 0x00


	//----- nvinfo : EIATTR_SPARSE_MMA_MASK
	.align		4
.L_20:
        /*0028*/ 	.byte	0x03, 0x50
        /*002a*/ 	.short	0x0000


	//----- nvinfo : EIATTR_MAXREG_COUNT
	.align		4
        /*002c*/ 	.byte	0x03, 0x1b
        /*002e*/ 	.short	0x00ff


	//----- nvinfo : EIATTR_NUM_BARRIERS
	.align		4
        /*0030*/ 	.byte	0x02, 0x4c
        /*0032*/ 	.byte	0x01
	.zero		1


	//----- nvinfo : EIATTR_EXTERNS
	.align		4
        /*0034*/ 	.byte	0x04, 0x0f
        /*0036*/ 	.short	(.L_22 - .L_21)


	//   ....[0]....
	.align		4
.L_21:
        /*0038*/ 	.word	index@(vprintf)


	//----- nvinfo : EIATTR_MERCURY_ISA_VERSION
	.align		4
.L_22:
        /*003c*/ 	.byte	0x03, 0x5f
        /*003e*/ 	.short	0x0101


	//----- nvinfo : EIATTR_VRC_CTA_INIT_COUNT
	.align		4
        /*0040*/ 	.byte	0x02, 0x4a
	.zero		1
	.zero		1


	//----- nvinfo : EIATTR_SYSCALL_OFFSETS
	.align		4
        /*0044*/ 	.byte	0x04, 0x46
        /*0046*/ 	.short	(.L_24 - .L_23)


	//   ....[0]....
.L_23:
        /*0048*/ 	.word	0x000002a0


	//   ....[1]....
        /*004c*/ 	.word	0x00000430


	//   ....[2]....
        /*0050*/ 	.word	0x000004e0


	//----- nvinfo : EIATTR_EXIT_INSTR_OFFSETS
	.align		4
.L_24:
        /*0054*/ 	.byte	0x04, 0x1c
        /*0056*/ 	.short	(.L_26 - .L_25)


	//   ....[0]....
.L_25:
        /*0058*/ 	.word	0x00000330


	//   ....[1]....
        /*005c*/ 	.word	0x00000440


	//   ....[2]....
        /*0060*/ 	.word	0x000004f0


	//----- nvinfo : EIATTR_CRS_STACK_SIZE
	.align		4
.L_26:
        /*0064*/ 	.byte	0x04, 0x1e
        /*0066*/ 	.short	(.L_28 - .L_27)
.L_27:
        /*0068*/ 	.word	0x00000000


	//----- nvinfo : EIATTR_CBANK_PARAM_SIZE
	.align		4
.L_28:
        /*006c*/ 	.byte	0x03, 0x19
        /*006e*/ 	.short	0x0010


	//----- nvinfo : EIATTR_PARAM_CBANK
	.align		4
        /*0070*/ 	.byte	0x04, 0x0a
        /*0072*/ 	.short	(.L_30 - .L_29)
	.align		4
.L_29:
        /*0074*/ 	.word	index@(.nv.constant0._Z7comparePfS_)
        /*0078*/ 	.short	0x0380
        /*007a*/ 	.short	0x0010


	//----- nvinfo : EIATTR_SW_WAR
	.align		4
.L_30:
        /*007c*/ 	.byte	0x04, 0x36
        /*007e*/ 	.short	(.L_32 - .L_31)
.L_31:
        /*0080*/ 	.word	0x00000008
.L_32:


//--------------------- .nv.info._Z12saxpy_kernelPfS_f --------------------------
	.section	.nv.info._Z12saxpy_kernelPfS_f,"",@"SHT_CUDA_INFO"
	.sectionflags	@""
	.align	4


	//----- nvinfo : EIATTR_CUDA_API_VERSION
	.align		4
        /*0000*/ 	.byte	0x04, 0x37
        /*0002*/ 	.short	(.L_34 - .L_33)
.L_33:
        /*0004*/ 	.word	0x00000082


	//----- nvinfo : EIATTR_KPARAM_INFO
	.align		4
.L_34:
        /*0008*/ 	.byte	0x04, 0x17
        /*000a*/ 	.short	(.L_36 - .L_35)
.L_35:
        /*000c*/ 	.word	0x00000000
        /*0010*/ 	.short	0x0002
        /*0012*/ 	.short	0x0010
        /*0014*/ 	.byte	0x00, 0xf0, 0x11, 0x00


	//----- nvinfo : EIATTR_KPARAM_INFO
	.align		4
.L_36:
        /*0018*/ 	.byte	0x04, 0x17
        /*001a*/ 	.short	(.L_38 - .L_37)
.L_37:
        /*001c*/ 	.word	0x00000000
        /*0020*/ 	.short	0x0001
        /*0022*/ 	.short	0x0008
        /*0024*/ 	.byte	0x00, 0xf5, 0x21, 0x00


	//----- nvinfo : EIATTR_KPARAM_INFO
	.align		4
.L_38:
        /*0028*/ 	.byte	0x04, 0x17
        /*002a*/ 	.short	(.L_40 - .L_39)
.L_39:
        /*002c*/ 	.word	0x00000000
        /*0030*/ 	.short	0x0000
        /*0032*/ 	.short	0x0000
        /*0034*/ 	.byte	0x00, 0xf5, 0x21, 0x00


	//----- nvinfo : EIATTR_SPARSE_MMA_MASK
	.align		4
.L_40:
        /*0038*/ 	.byte	0x03, 0x50
        /*003a*/ 	.short	0x0000


	//----- nvinfo : EIATTR_MAXREG_COUNT
	.align		4
        /*003c*/ 	.byte	0x03, 0x1b
        /*003e*/ 	.short	0x00ff


	//----- nvinfo : EIATTR_MERCURY_ISA_VERSION
	.align		4
        /*0040*/ 	.byte	0x03, 0x5f
        /*0042*/ 	.short	0x0101


	//----- nvinfo : EIATTR_VRC_CTA_INIT_COUNT
	.align		4
        /*0044*/ 	.byte	0x02, 0x4a
	.zero		1
	.zero		1


	//----- nvinfo : EIATTR_EXIT_INSTR_OFFSETS
	.align		4
        /*0048*/ 	.byte	0x04, 0x1c
        /*004a*/ 	.short	(.L_42 - .L_41)


	//   ....[0]....
.L_41:
        /*004c*/ 	.word	0x00000060


	//   ....[1]....
        /*0050*/ 	.word	0x00000110


	//----- nvinfo : EIATTR_CBANK_PARAM_SIZE
	.align		4
.L_42:
        /*0054*/ 	.byte	0x03, 0x19
        /*0056*/ 	.short	0x0014


	//----- nvinfo : EIATTR_PARAM_CBANK
	.align		4
        /*0058*/ 	.byte	0x04, 0x0a
        /*005a*/ 	.short	(.L_44 - .L_43)
	.align		4
.L_43:
        /*005c*/ 	.word	index@(.nv.constant0._Z12saxpy_kernelPfS_f)
        /*0060*/ 	.short	0x0380
        /*0062*/ 	.short	0x0014


	//----- nvinfo : EIATTR_SW_WAR
	.align		4
.L_44:
        /*0064*/ 	.byte	0x04, 0x36
        /*0066*/ 	.short	(.L_46 - .L_45)
.L_45:
        /*0068*/ 	.word	0x00000008
.L_46:


//--------------------- .nv.callgraph             --------------------------
	.section	.nv.callgraph,"",@"SHT_CUDA_CALLGRAPH"
	.align	4
	.sectionentsize	8
	.align		4
        /*0000*/ 	.word	0x00000000
	.align		4
        /*0004*/ 	.word	0xffffffff
	.align		4
        /*0008*/ 	.word	index@(_Z7comparePfS_)
	.align		4
        /*000c*/ 	.word	index@(vprintf)
	.align		4
        /*0010*/ 	.word	0x00000000
	.align		4
        /*0014*/ 	.word	0xfffffffe
	.align		4
        /*0018*/ 	.word	0x00000000
	.align		4
        /*001c*/ 	.word	0xfffffffd
	.align		4
        /*0020*/ 	.word	0x00000000
	.align		4
        /*0024*/ 	.word	0xfffffffc


//--------------------- .nv.constant4             --------------------------
	.section	.nv.constant4,"a",@progbits
	.align	8
	.align		8
.nv.constant4:
        /*0000*/ 	.dword	vprintf
	.align		8
        /*0008*/ 	.dword	$str
	.align		8
        /*0010*/ 	.dword	$str$1
	.align		8
        /*0018*/ 	.dword	$str$2


//--------------------- .text._Z7comparePfS_      --------------------------
	.section	.text._Z7comparePfS_,"ax",@progbits
	.align	128
        .global         _Z7comparePfS_
        .type           _Z7comparePfS_,@function
        .size           _Z7comparePfS_,(.L_x_7 - _Z7comparePfS_)
        .other          _Z7comparePfS_,@"STO_CUDA_ENTRY STV_DEFAULT"
_Z7comparePfS_:
.text._Z7comparePfS_:
[----:B------:R-:W0:Y:S01]  /*0000*/  LDC R1, c[0x0][0x37c] ;  /* 0x0000df00ff017b82 */ /* 0x000e220000000800 */
[----:B------:R-:W1:Y:S01]  /*0010*/  S2R R17, SR_TID.X ;  /* 0x0000000000117919 */ /* 0x000e620000002100 */
[----:B------:R-:W2:Y:S01]  /*0020*/  LDCU UR5, c[0x0][0x2fc] ;  /* 0x00005f80ff0577ac */ /* 0x000ea20008000800 */
[----:B0-----:R-:W-:Y:S01]  /*0030*/  VIADD R1, R1, 0xfffffff0 ;  /* 0xfffffff001017836 */ /* 0x001fe20000000000 */
[----:B------:R-:W0:Y:S01]  /*0040*/  S2R R18, SR_CTAID.X ;  /* 0x0000000000127919 */ /* 0x000e220000002500 */
[----:B------:R-:W0:Y:S01]  /*0050*/  LDCU UR6, c[0x0][0x360] ;  /* 0x00006c00ff0677ac */ /* 0x000e220008000800 */
[----:B------:R-:W3:Y:S02]  /*0060*/  LDCU UR4, c[0x0][0x2f8] ;  /* 0x00005f00ff0477ac */ /* 0x000ee40008000800 */
[----:B---3--:R-:W-:Y:S02]  /*0070*/  IADD3 R16, P1, PT, R1, UR4, RZ ;  /* 0x0000000401107c10 */ /* 0x008fe4000ff3e0ff */
[----:B-1----:R-:W-:-:S03]  /*0080*/  ISETP.NE.AND P0, PT, R17, RZ, PT ;  /* 0x000000ff1100720c */ /* 0x002fc60003f05270 */
[----:B--2---:R-:W-:-:S10]  /*0090*/  IMAD.X R2, RZ, RZ, UR5, P1 ;  /* 0x00000005ff027e24 */ /* 0x004fd400088e06ff */
[----:B------:R-:W1:Y:S01]  /*00a0*/  @!P0 S2R R3, SR_CgaCtaId ;  /* 0x0000000000038919 */ /* 0x000e620000008800 */
[----:B------:R-:W-:-:S04]  /*00b0*/  @!P0 MOV R0, 0x400 ;  /* 0x0000040000008802 */ /* 0x000fc80000000f00 */
[----:B-1----:R-:W-:Y:S01]  /*00c0*/  @!P0 LEA R0, R3, R0, 0x18 ;  /* 0x0000000003008211 */ /* 0x002fe200078ec0ff */
[----:B0-----:R-:W-:-:S04]  /*00d0*/  IMAD R3, R18, UR6, R17 ;  /* 0x0000000612037c24 */ /* 0x001fc8000f8e0211 */
[----:B------:R0:W-:Y:S01]  /*00e0*/  @!P0 STS.U8 [R0], RZ ;  /* 0x000000ff00008388 */ /* 0x0001e20000000000 */
[----:B------:R-:W-:Y:S01]  /*00f0*/  BAR.SYNC.DEFER_BLOCKING 0x0 ;  /* 0x0000000000007b1d */ /* 0x000fe20000010000 */
[----:B------:R-:W-:-:S13]  /*0100*/  ISETP.GT.AND P0, PT, R3, 0x270f, PT ;  /* 0x0000270f0300780c */ /* 0x000fda0003f04270 */
[----:B0-----:R-:W-:Y:S05]  /*0110*/  @P0 BRA `(.L_x_0) ;  /* 0x0000000000780947 */ /* 0x001fea0003800000 */
[----:B------:R-:W0:Y:S01]  /*0120*/  LDC.64 R8, c[0x0][0x380] ;  /* 0x0000e000ff087b82 */ /* 0x000e220000000a00 */
[----:B------:R-:W1:Y:S07]  /*0130*/  LDCU.64 UR4, c[0x0][0x358] ;  /* 0x00006b00ff0477ac */ /* 0x000e6e0008000a00 */
[----:B------:R-:W2:Y:S01]  /*0140*/  LDC.64 R4, c[0x0][0x388] ;  /* 0x0000e200ff047b82 */ /* 0x000ea20000000a00 */
[----:B0-----:R-:W-:-:S06]  /*0150*/  IMAD.WIDE R8, R3, 0x4, R8 ;  /* 0x0000000403087825 */ /* 0x001fcc00078e0208 */
[----:B-1----:R-:W3:Y:S01]  /*0160*/  LDG.E R8, desc[UR4][R8.64] ;  /* 0x0000000408087981 */ /* 0x002ee2000c1e1900 */
[----:B--2---:R-:W-:-:S05]  /*0170*/  IMAD.WIDE R4, R3, 0x4, R4 ;  /* 0x0000000403047825 */ /* 0x004fca00078e0204 */
[----:B------:R-:W3:Y:S01]  /*0180*/  LDG.E R11, desc[UR4][R4.64] ;  /* 0x00000004040b7981 */ /* 0x000ee2000c1e1900 */
[----:B------:R-:W-:Y:S01]  /*0190*/  UMOV UR4, 0xa0b5ed8d ;  /* 0xa0b5ed8d00047882 */ /* 0x000fe20000000000 */
[----:B------:R-:W-:Y:S01]  /*01a0*/  UMOV UR5, 0x3eb0c6f7 ;  /* 0x3eb0c6f700057882 */ /* 0x000fe20000000000 */
[----:B---3--:R-:W-:-:S06]  /*01b0*/  FADD R6, R8, -R11 ;  /* 0x8000000b08067221 */ /* 0x008fcc0000000000 */
[----:B------:R-:W0:Y:S02]  /*01c0*/  F2F.F64.F32 R6, |R6| ;  /* 0x4000000600067310 */ /* 0x000e240000201800 */
[----:B0-----:R-:W-:-:S14]  /*01d0*/  DSETP.GT.AND P0, PT, R6, UR4, PT ;  /* 0x0000000406007e2a */ /* 0x001fdc000bf04000 */
[----:B------:R-:W-:Y:S05]  /*01e0*/  @!P0 BRA `(.L_x_0) ;  /* 0x0000000000448947 */ /* 0x000fea0003800000 */
[----:B------:R-:W-:Y:S01]  /*01f0*/  F2F.F64.F32 R8, R8 ;  /* 0x0000000800087310 */ /* 0x000fe20000201800 */
[----:B------:R-:W-:Y:S01]  /*0200*/  MOV R0, 0x0 ;  /* 0x0000000000007802 */ /* 0x000fe20000000f00 */
[----:B------:R-:W0:Y:S01]  /*0210*/  LDCU.64 UR4, c[0x4][0x8] ;  /* 0x01000100ff0477ac */ /* 0x000e220008000a00 */
[----:B------:R-:W-:Y:S02]  /*0220*/  IMAD.MOV.U32 R6, RZ, RZ, R16 ;  /* 0x000000ffff067224 */ /* 0x000fe400078e0010 */
[----:B------:R1:W2:Y:S01]  /*0230*/  LDC.64 R12, c[0x4][R0] ;  /* 0x01000000000c7b82 */ /* 0x0002a20000000a00 */
[----:B------:R-:W-:Y:S02]  /*0240*/  IMAD.MOV.U32 R7, RZ, RZ, R2 ;  /* 0x000000ffff077224 */ /* 0x000fe400078e0002 */
[----:B------:R-:W3:Y:S01]  /*0250*/  F2F.F64.F32 R10, R11 ;  /* 0x0000000b000a7310 */ /* 0x000ee20000201800 */
[----:B0-----:R-:W-:Y:S01]  /*0260*/  IMAD.U32 R4, RZ, RZ, UR4 ;  /* 0x00000004ff047e24 */ /* 0x001fe2000f8e00ff */
[----:B------:R-:W-:Y:S01]  /*0270*/  MOV R5, UR5 ;  /* 0x0000000500057c02 */ /* 0x000fe20008000f00 */
[----:B---3--:R1:W-:Y:S06]  /*0280*/  STL.128 [R1], R8 ;  /* 0x0000000801007387 */ /* 0x0083ec0000100c00 */
[----:B------:R-:W-:-:S07]  /*0290*/  LEPC R20, `(.L_x_1) ;  /* 0x000000001014794e */ /* 0x000fce0000000000 */
[----:B-12---:R-:W-:Y:S05]  /*02a0*/  CALL.ABS.NOINC R12 ;  /* 0x000000000c007343 */ /* 0x006fea0003c00000 */
.L_x_1:
[----:B------:R-:W0:Y:S01]  /*02b0*/  S2UR UR5, SR_CgaCtaId ;  /* 0x00000000000579c3 */ /* 0x000e220000008800 */
[----:B------:R-:W-:Y:S01]  /*02c0*/  UMOV UR4, 0x400 ;  /* 0x0000040000047882 */ /* 0x000fe20000000000 */
[----:B------:R-:W-:Y:S01]  /*02d0*/  IMAD.MOV.U32 R0, RZ, RZ, 0x1 ;  /* 0x00000001ff007424 */ /* 0x000fe200078e00ff */
[----:B0-----:R-:W-:-:S09]  /*02e0*/  ULEA UR4, UR5, UR4, 0x18 ;  /* 0x0000000405047291 */ /* 0x001fd2000f8ec0ff */
[----:B------:R0:W-:Y:S03]  /*02f0*/  STS.U8 [UR4], R0 ;  /* 0x00000000ff007988 */ /* 0x0001e60008000004 */
.L_x_0:
[----:B------:R-:W-:Y:S05]  /*0300*/  WARPSYNC.ALL ;  /* 0x0000000000007948 */ /* 0x000fea0003800000 */
[----:B------:R-:W-:Y:S01]  /*0310*/  BAR.SYNC.DEFER_BLOCKING 0x0 ;  /* 0x0000000000007b1d */ /* 0x000fe20000010000 */
[----:B------:R-:W-:-:S13]  /*0320*/  ISETP.NE.AND P0, PT, R17, RZ, PT ;  /* 0x000000ff1100720c */ /* 0x000fda0003f05270 */
[----:B------:R-:W-:Y:S05]  /*0330*/  @P0 EXIT ;  /* 0x000000000000094d */ /* 0x000fea0003800000 */
[----:B------:R-:W1:Y:S01]  /*0340*/  S2UR UR5, SR_CgaCtaId ;  /* 0x00000000000579c3 */ /* 0x000e620000008800 */
[----:B------:R-:W-:Y:S02]  /*0350*/  UMOV UR4, 0x400 ;  /* 0x0000040000047882 */ /* 0x000fe40000000000 */
[----:B-1----:R-:W-:-:S09]  /*0360*/  ULEA UR4, UR5, UR4, 0x18 ;  /* 0x0000000405047291 */ /* 0x002fd2000f8ec0ff */
[----:B0-----:R-:W0:Y:S02]  /*0370*/  LDS.U8 R0, [UR4] ;  /* 0x00000004ff007984 */ /* 0x001e240008000000 */
[----:B0-----:R-:W-:-:S13]  /*0380*/  ISETP.NE.AND P0, PT, R0, RZ, PT ;  /* 0x000000ff0000720c */ /* 0x001fda0003f05270 */
[----:B------:R-:W-:Y:S05]  /*0390*/  @!P0 BRA `(.L_x_2) ;  /* 0x00000000002c8947 */ /* 0x000fea0003800000 */
[----:B------:R-:W-:Y:S01]  /*03a0*/  MOV R0, 0x0 ;  /* 0x0000000000007802 */ /* 0x000fe20000000f00 */
[----:B------:R0:W-:Y:S01]  /*03b0*/  STL [R1], R18 ;  /* 0x0000001201007387 */ /* 0x0001e20000100800 */
[----:B------:R-:W1:Y:S01]  /*03c0*/  LDCU.64 UR4, c[0x4][0x10] ;  /* 0x01000200ff0477ac */ /* 0x000e620008000a00 */
[----:B------:R-:W-:Y:S01]  /*03d0*/  IMAD.MOV.U32 R6, RZ, RZ, R16 ;  /* 0x000000ffff067224 */ /* 0x000fe200078e0010 */
[----:B------:R0:W2:Y:S01]  /*03e0*/  LDC.64 R8, c[0x4][R0] ;  /* 0x0100000000087b82 */ /* 0x0000a20000000a00 */
[----:B------:R-:W-:Y:S02]  /*03f0*/  MOV R7, R2 ;  /* 0x0000000200077202 */ /* 0x000fe40000000f00 */
[----:B-1----:R-:W-:Y:S01]  /*0400*/  MOV R4, UR4 ;  /* 0x0000000400047c02 */ /* 0x002fe20008000f00 */
[----:B0-----:R-:W-:-:S07]  /*0410*/  IMAD.U32 R5, RZ, RZ, UR5 ;  /* 0x00000005ff057e24 */ /* 0x001fce000f8e00ff */
[----:B------:R-:W-:-:S07]  /*0420*/  LEPC R20, `(.L_x_3) ;  /* 0x000000001014794e */ /* 0x000fce0000000000 */
[----:B--2---:R-:W-:Y:S05]  /*0430*/  CALL.ABS.NOINC R8 ;  /* 0x0000000008007343 */ /* 0x004fea0003c00000 */
.L_x_3:
[----:B------:R-:W-:Y:S05]  /*0440*/  EXIT ;  /* 0x000000000000794d */ /* 0x000fea0003800000 */
.L_x_2:
[----:B------:R-:W-:Y:S01]  /*0450*/  MOV R0, 0x0 ;  /* 0x0000000000007802 */ /* 0x000fe20000000f00 */
[----:B------:R0:W-:Y:S01]  /*0460*/  STL [R1], R18 ;  /* 0x0000001201007387 */ /* 0x0001e20000100800 */
[----:B------:R-:W1:Y:S01]  /*0470*/  LDCU.64 UR4, c[0x4][0x18] ;  /* 0x01000300ff0477ac */ /* 0x000e620008000a00 */
[----:B------:R-:W-:Y:S01]  /*0480*/  MOV R6, R16 ;  /* 0x0000001000067202 */ /* 0x000fe20000000f00 */
[----:B------:R0:W2:Y:S01]  /*0490*/  LDC.64 R8, c[0x4][R0] ;  /* 0x0100000000087b82 */ /* 0x0000a20000000a00 */
[----:B------:R-:W-:Y:S02]  /*04a0*/  IMAD.MOV.U32 R7, RZ, RZ, R2 ;  /* 0x000000ffff077224 */ /* 0x000fe400078e0002 */
[----:B-1----:R-:W-:Y:S02]  /*04b0*/  IMAD.U32 R4, RZ, RZ, UR4 ;  /* 0x00000004ff047e24 */ /* 0x002fe4000f8e00ff */
[----:B0-----:R-:W-:-:S07]  /*04c0*/  IMAD.U32 R5, RZ, RZ, UR5 ;  /* 0x00000005ff057e24 */ /* 0x001fce000f8e00ff */
[----:B------:R-:W-:-:S07]  /*04d0*/  LEPC R20, `(.L_x_4) ;  /* 0x000000001014794e */ /* 0x000fce0000000000 */
[----:B--2---:R-:W-:Y:S05]  /*04e0*/  CALL.ABS.NOINC R8 ;  /* 0x0000000008007343 */ /* 0x004fea0003c00000 */
.L_x_4:
[----:B------:R-:W-:Y:S05]  /*04f0*/  EXIT ;  /* 0x000000000000794d */ /* 0x000fea0003800000 */
.L_x_5:
[----:B------:R-:W-:-:S00]  /*0500*/  BRA `(.L_x_5) ;  /* 0xfffffffc00fc7947 */ /* 0x000fc0000383ffff */
[----:B------:R-:W-:-:S00]  /*0510*/  NOP ;  /* 0x0000000000007918 */ /* 0x000fc00000000000 */
        /* <DEDUP_REMOVED lines=14> */
.L_x_7:


//--------------------- .text._Z12saxpy_kernelPfS_f --------------------------
	.section	.text._Z12saxpy_kernelPfS_f,"ax",@progbits
	.align	128
        .global         _Z12saxpy_kernelPfS_f
        .type           _Z12saxpy_kernelPfS_f,@function
        .size           _Z12saxpy_kernelPfS_f,(.L_x_8 - _Z12saxpy_kernelPfS_f)
        .other          _Z12saxpy_kernelPfS_f,@"STO_CUDA_ENTRY STV_DEFAULT"
_Z12saxpy_kernelPfS_f:
.text._Z12saxpy_kernelPfS_f:
[----:B------:R-:W-:Y:S01]  /*0000*/  LDC R1, c[0x0][0x37c] ;  /* 0x0000df00ff017b82 */ /* 0x000fe20000000800 */
[----:B------:R-:W0:Y:S07]  /*0010*/  S2R R0, SR_TID.X ;  /* 0x0000000000007919 */ /* 0x000e2e0000002100 */
[----:B------:R-:W0:Y:S08]  /*0020*/  S2UR UR4, SR_CTAID.X ;  /* 0x00000000000479c3 */ /* 0x000e300000002500 */
[----:B------:R-:W0:Y:S02]  /*0030*/  LDC R7, c[0x0][0x360] ;  /* 0x0000d800ff077b82 */ /* 0x000e240000000800 */
[----:B0-----:R-:W-:-:S05]  /*0040*/  IMAD R7, R7, UR4, R0 ;  /* 0x0000000407077c24 */ /* 0x001fca000f8e0200 */
[----:B------:R-:W-:-:S13]  /*0050*/  ISETP.GT.AND P0, PT, R7, 0x270f, PT ;  /* 0x0000270f0700780c */ /* 0x000fda0003f04270 */
[----:B------:R-:W-:Y:S05]  /*0060*/  @P0 EXIT ;  /* 0x000000000000094d */ /* 0x000fea0003800000 */
[----:B------:R-:W0:Y:S01]  /*0070*/  LDC.64 R2, c[0x0][0x380] ;  /* 0x0000e000ff027b82 */ /* 0x000e220000000a00 */
[----:B------:R-:W1:Y:S01]  /*0080*/  LDCU.64 UR4, c[0x0][0x358] ;  /* 0x00006b00ff0477ac */ /* 0x000e620008000a00 */
[----:B------:R-:W2:Y:S06]  /*0090*/  LDCU UR6, c[0x0][0x390] ;  /* 0x00007200ff0677ac */ /* 0x000eac0008000800 */
[----:B------:R-:W3:Y:S01]  /*00a0*/  LDC.64 R4, c[0x0][0x388] ;  /* 0x0000e200ff047b82 */ /* 0x000ee20000000a00 */
[----:B0-----:R-:W-:-:S06]  /*00b0*/  IMAD.WIDE R2, R7, 0x4, R2 ;  /* 0x0000000407027825 */ /* 0x001fcc00078e0202 */
[----:B-1----:R-:W2:Y:S01]  /*00c0*/  LDG.E R2, desc[UR4][R2.64] ;  /* 0x0000000402027981 */ /* 0x002ea2000c1e1900 */
[----:B---3--:R-:W-:-:S05]  /*00d0*/  IMAD.WIDE R4, R7, 0x4, R4 ;  /* 0x0000000407047825 */ /* 0x008fca00078e0204 */
[----:B------:R-:W2:Y:S02]  /*00e0*/  LDG.E R7, desc[UR4][R4.64] ;  /* 0x0000000404077981 */ /* 0x000ea4000c1e1900 */
[----:B--2---:R-:W-:-:S05]  /*00f0*/  FFMA R7, R2, UR6, R7 ;  /* 0x0000000602077c23 */ /* 0x004fca0008000007 */
[----:B------:R-:W-:Y:S01]  /*0100*/  STG.E desc[UR4][R4.64], R7 ;  /* 0x0000000704007986 */ /* 0x000fe2000c101904 */
[----:B------:R-:W-:Y:S05]  /*0110*/  EXIT ;  /* 0x000000000000794d */ /* 0x000fea0003800000 */
.L_x_6:
        /* <DEDUP_REMOVED lines=14> */
.L_x_8:


//--------------------- .nv.global.init           --------------------------
	.section	.nv.global.init,"aw",@progbits
.nv.global.init:
	.type		$str$2,@object
	.size		$str$2,($str - $str$2)
$str$2:
        /*0000*/ 	.byte	0x42, 0x6c, 0x6f, 0x63, 0x6b, 0x20, 0x25, 0x64, 0x20, 0x63, 0x6f, 0x72, 0x72, 0x65, 0x63, 0x74
        /*0010*/ 	.byte	0x0a, 0x00
	.type		$str,@object
	.size		$str,($str$1 - $str)
$str:
        /*0012*/ 	.byte	0x4d, 0x69, 0x73, 0x6d, 0x61, 0x74, 0x63, 0x68, 0x20, 0x25, 0x65, 0x2c, 0x20, 0x25, 0x65, 0x20
        /*0022*/ 	.byte	0x0a, 0x00
	.type		$str$1,@object
	.size		$str$1,(.L_1 - $str$1)
$str$1:
        /*0024*/ 	.byte	0x4d, 0x69, 0x73, 0x6d, 0x61, 0x74, 0x63, 0x68, 0x20, 0x69, 0x6e, 0x20, 0x62, 0x6c, 0x6f, 0x63
        /*0034*/ 	.byte	0x6b, 0x20, 0x25, 0x64, 0x20, 0x0a, 0x00
.L_1:


//--------------------- .nv.shared._Z7comparePfS_ --------------------------
	.section	.nv.shared._Z7comparePfS_,"aw",@nobits
	.sectionflags	@""
.nv.shared._Z7comparePfS_:
	.zero		1025


//--------------------- .nv.shared.reserved.0     --------------------------
	.section	.nv.shared.reserved.0,"aw",@nobits
	.weak		__nv_reservedSMEM_offset_0_alias
	.size		__nv_reservedSMEM_offset_0_alias, 0, 64
	.other		__nv_reservedSMEM_offset_0_alias,@"STO_CUDA_RESERVED_SHARED STV_DEFAULT"
__nv_reservedSMEM_offset_0_alias:
	.zero		0
	.zero		64


//--------------------- .nv.constant0._Z7comparePfS_ --------------------------
	.section	.nv.constant0._Z7comparePfS_,"a",@progbits
	.sectionflags	@""
	.align	4
.nv.constant0._Z7comparePfS_:
	.zero		912


//--------------------- .nv.constant0._Z12saxpy_kernelPfS_f --------------------------
	.section	.nv.constant0._Z12saxpy_kernelPfS_f,"a",@progbits
	.sectionflags	@""
	.align	4
.nv.constant0._Z12saxpy_kernelPfS_f:
	.zero		916


//--------------------- SYMBOLS --------------------------

	.type		.nv.reservedSmem.offset0,@object
	.size		.nv.reservedSmem.offset0,0x4
	.type		.nv.reservedSmem.cap,@object
	.size		.nv.reservedSmem.cap,0x4
	.type		vprintf,@function
